	.headerflags	@"EF_CUDA_TEXMODE_UNIFIED EF_CUDA_64BIT_ADDRESS EF_CUDA_ACCELERATORS EF_CUDA_SM90 EF_CUDA_VIRTUAL_SM(EF_CUDA_SM90)"
	.elftype	@"ET_EXEC"


//--------------------- .nv.info                  --------------------------
	.section	.nv.info,"",@"SHT_CUDA_INFO"
	.align	4


	//----- nvinfo : EIATTR_REGCOUNT
	.align		4
        /*0000*/ 	.byte	0x04, 0x2f
        /*0002*/ 	.short	(.L_3 - .L_2)
	.align		4
.L_2:
        /*0004*/ 	.word	index@(triton_poi_fused__native_batch_norm_legit_no_training__unsafe_index_add_relu_14)
        /*0008*/ 	.word	0x00000020


	//----- nvinfo : EIATTR_MIN_STACK_SIZE
	.align		4
.L_3:
        /*000c*/ 	.byte	0x04, 0x12
        /*000e*/ 	.short	(.L_5 - .L_4)
	.align		4
.L_4:
        /*0010*/ 	.word	index@(triton_poi_fused__native_batch_norm_legit_no_training__unsafe_index_add_relu_14)
        /*0014*/ 	.word	0x00000000


	//----- nvinfo : EIATTR_FRAME_SIZE
	.align		4
.L_5:
        /*0018*/ 	.byte	0x04, 0x11
        /*001a*/ 	.short	(.L_7 - .L_6)
	.align		4
.L_6:
        /*001c*/ 	.word	index@(triton_poi_fused__native_batch_norm_legit_no_training__unsafe_index_add_relu_14)
        /*0020*/ 	.word	0x00000000


	//----- nvinfo : EIATTR_MIN_STACK_SIZE
	.align		4
.L_7:
        /*0024*/ 	.byte	0x04, 0x12
        /*0026*/ 	.short	(.L_9 - .L_8)
	.align		4
.L_8:
        /*0028*/ 	.word	index@(triton_poi_fused__native_batch_norm_legit_no_training__unsafe_index_add_relu_14)
        /*002c*/ 	.word	0x00000000
.L_9:


//--------------------- .nv.info.triton_poi_fused__native_batch_norm_legit_no_training__unsafe_index_add_relu_14 --------------------------
	.section	.nv.info.triton_poi_fused__native_batch_norm_legit_no_training__unsafe_index_add_relu_14,"",@"SHT_CUDA_INFO"
	.sectionflags	@""
	.align	4


	//----- nvinfo : EIATTR_CUDA_API_VERSION
	.align		4
        /*0000*/ 	.byte	0x04, 0x37
        /*0002*/ 	.short	(.L_11 - .L_10)
.L_10:
        /*0004*/ 	.word	0x0000007c


	//----- nvinfo : EIATTR_KPARAM_INFO
	.align		4
.L_11:
        /*0008*/ 	.byte	0x04, 0x17
        /*000a*/ 	.short	(.L_13 - .L_12)
.L_12:
        /*000c*/ 	.word	0x00000000
        /*0010*/ 	.short	0x0014
        /*0012*/ 	.short	0x00a0
        /*0014*/ 	.byte	0x00, 0xf0, 0x11, 0x00


	//----- nvinfo : EIATTR_KPARAM_INFO
	.align		4
.L_13:
        /*0018*/ 	.byte	0x04, 0x17
        /*001a*/ 	.short	(.L_15 - .L_14)
.L_14:
        /*001c*/ 	.word	0x00000000
        /*0020*/ 	.short	0x0013
        /*0022*/ 	.short	0x0098
        /*0024*/ 	.byte	0x00, 0xf4, 0x21, 0x00


	//----- nvinfo : EIATTR_KPARAM_INFO
	.align		4
.L_15:
        /*0028*/ 	.byte	0x04, 0x17
        /*002a*/ 	.short	(.L_17 - .L_16)
.L_16:
        /*002c*/ 	.word	0x00000000
        /*0030*/ 	.short	0x0012
        /*0032*/ 	.short	0x0090
        /*0034*/ 	.byte	0x00, 0xf4, 0x21, 0x00


	//----- nvinfo : EIATTR_KPARAM_INFO
	.align		4
.L_17:
        /*0038*/ 	.byte	0x04, 0x17
        /*003a*/ 	.short	(.L_19 - .L_18)
.L_18:
        /*003c*/ 	.word	0x00000000
        /*0040*/ 	.short	0x0011
        /*0042*/ 	.short	0x0088
        /*0044*/ 	.byte	0x00, 0xf4, 0x21, 0x00


	//----- nvinfo : EIATTR_KPARAM_INFO
	.align		4
.L_19:
        /*0048*/ 	.byte	0x04, 0x17
        /*004a*/ 	.short	(.L_21 - .L_20)
.L_20:
        /*004c*/ 	.word	0x00000000
        /*0050*/ 	.short	0x0010
        /*0052*/ 	.short	0x0080
        /*0054*/ 	.byte	0x00, 0xf4, 0x21, 0x00


	//----- nvinfo : EIATTR_KPARAM_INFO
	.align		4
.L_21:
        /*0058*/ 	.byte	0x04, 0x17
        /*005a*/ 	.short	(.L_23 - .L_22)
.L_22:
        /*005c*/ 	.word	0x00000000
        /*0060*/ 	.short	0x000f
        /*0062*/ 	.short	0x0078
        /*0064*/ 	.byte	0x00, 0xf4, 0x21, 0x00


	//----- nvinfo : EIATTR_KPARAM_INFO
	.align		4
.L_23:
        /*0068*/ 	.byte	0x04, 0x17
        /*006a*/ 	.short	(.L_25 - .L_24)
.L_24:
        /*006c*/ 	.word	0x00000000
        /*0070*/ 	.short	0x000e
        /*0072*/ 	.short	0x0070
        /*0074*/ 	.byte	0x00, 0xf4, 0x21, 0x00


	//----- nvinfo : EIATTR_KPARAM_INFO
	.align		4
.L_25:
        /*0078*/ 	.byte	0x04, 0x17
        /*007a*/ 	.short	(.L_27 - .L_26)
.L_26:
        /*007c*/ 	.word	0x00000000
        /*0080*/ 	.short	0x000d
        /*0082*/ 	.short	0x0068
        /*0084*/ 	.byte	0x00, 0xf4, 0x21, 0x00


	//----- nvinfo : EIATTR_KPARAM_INFO
	.align		4
.L_27:
        /*0088*/ 	.byte	0x04, 0x17
        /*008a*/ 	.short	(.L_29 - .L_28)
.L_28:
        /*008c*/ 	.word	0x00000000
        /*0090*/ 	.short	0x000c
        /*0092*/ 	.short	0x0060
        /*0094*/ 	.byte	0x00, 0xf4, 0x21, 0x00


	//----- nvinfo : EIATTR_KPARAM_INFO
	.align		4
.L_29:
        /*0098*/ 	.byte	0x04, 0x17
        /*009a*/ 	.short	(.L_31 - .L_30)
.L_30:
        /*009c*/ 	.word	0x00000000
        /*00a0*/ 	.short	0x000b
        /*00a2*/ 	.short	0x0058
        /*00a4*/ 	.byte	0x00, 0xf4, 0x21, 0x00


	//----- nvinfo : EIATTR_KPARAM_INFO
	.align		4
.L_31:
        /*00a8*/ 	.byte	0x04, 0x17
        /*00aa*/ 	.short	(.L_33 - .L_32)
.L_32:
        /*00ac*/ 	.word	0x00000000
        /*00b0*/ 	.short	0x000a
        /*00b2*/ 	.short	0x0050
        /*00b4*/ 	.byte	0x00, 0xf4, 0x21, 0x00


	//----- nvinfo : EIATTR_KPARAM_INFO
	.align		4
.L_33:
        /*00b8*/ 	.byte	0x04, 0x17
        /*00ba*/ 	.short	(.L_35 - .L_34)
.L_34:
        /*00bc*/ 	.word	0x00000000
        /*00c0*/ 	.short	0x0009
        /*00c2*/ 	.short	0x0048
        /*00c4*/ 	.byte	0x00, 0xf4, 0x21, 0x00


	//----- nvinfo : EIATTR_KPARAM_INFO
	.align		4
.L_35:
        /*00c8*/ 	.byte	0x04, 0x17
        /*00ca*/ 	.short	(.L_37 - .L_36)
.L_36:
        /*00cc*/ 	.word	0x00000000
        /*00d0*/ 	.short	0x0008
        /*00d2*/ 	.short	0x0040
        /*00d4*/ 	.byte	0x00, 0xf4, 0x21, 0x00


	//----- nvinfo : EIATTR_KPARAM_INFO
	.align		4
.L_37:
        /*00d8*/ 	.byte	0x04, 0x17
        /*00da*/ 	.short	(.L_39 - .L_38)
.L_38:
        /*00dc*/ 	.word	0x00000000
        /*00e0*/ 	.short	0x0007
        /*00e2*/ 	.short	0x0038
        /*00e4*/ 	.byte	0x00, 0xf4, 0x21, 0x00


	//----- nvinfo : EIATTR_KPARAM_INFO
	.align		4
.L_39:
        /*00e8*/ 	.byte	0x04, 0x17
        /*00ea*/ 	.short	(.L_41 - .L_40)
.L_40:
        /*00ec*/ 	.word	0x00000000
        /*00f0*/ 	.short	0x0006
        /*00f2*/ 	.short	0x0030
        /*00f4*/ 	.byte	0x00, 0xf4, 0x21, 0x00


	//----- nvinfo : EIATTR_KPARAM_INFO
	.align		4
.L_41:
        /*00f8*/ 	.byte	0x04, 0x17
        /*00fa*/ 	.short	(.L_43 - .L_42)
.L_42:
        /*00fc*/ 	.word	0x00000000
        /*0100*/ 	.short	0x0005
        /*0102*/ 	.short	0x0028
        /*0104*/ 	.byte	0x00, 0xf4, 0x21, 0x00


	//----- nvinfo : EIATTR_KPARAM_INFO
	.align		4
.L_43:
        /*0108*/ 	.byte	0x04, 0x17
        /*010a*/ 	.short	(.L_45 - .L_44)
.L_44:
        /*010c*/ 	.word	0x00000000
        /*0110*/ 	.short	0x0004
        /*0112*/ 	.short	0x0020
        /*0114*/ 	.byte	0x00, 0xf4, 0x21, 0x00


	//----- nvinfo : EIATTR_KPARAM_INFO
	.align		4
.L_45:
        /*0118*/ 	.byte	0x04, 0x17
        /*011a*/ 	.short	(.L_47 - .L_46)
.L_46:
        /*011c*/ 	.word	0x00000000
        /*0120*/ 	.short	0x0003
        /*0122*/ 	.short	0x0018
        /*0124*/ 	.byte	0x00, 0xf4, 0x21, 0x00


	//----- nvinfo : EIATTR_KPARAM_INFO
	.align		4
.L_47:
        /*0128*/ 	.byte	0x04, 0x17
        /*012a*/ 	.short	(.L_49 - .L_48)
.L_48:
        /*012c*/ 	.word	0x00000000
        /*0130*/ 	.short	0x0002
        /*0132*/ 	.short	0x0010
        /*0134*/ 	.byte	0x00, 0xf4, 0x21, 0x00


	//----- nvinfo : EIATTR_KPARAM_INFO
	.align		4
.L_49:
        /*0138*/ 	.byte	0x04, 0x17
        /*013a*/ 	.short	(.L_51 - .L_50)
.L_50:
        /*013c*/ 	.word	0x00000000
        /*0140*/ 	.short	0x0001
        /*0142*/ 	.short	0x0008
        /*0144*/ 	.byte	0x00, 0xf4, 0x21, 0x00


	//----- nvinfo : EIATTR_KPARAM_INFO
	.align		4
.L_51:
        /*0148*/ 	.byte	0x04, 0x17
        /*014a*/ 	.short	(.L_53 - .L_52)
.L_52:
        /*014c*/ 	.word	0x00000000
        /*0150*/ 	.short	0x0000
        /*0152*/ 	.short	0x0000
        /*0154*/ 	.byte	0x00, 0xf4, 0x21, 0x00


	//----- nvinfo : EIATTR_SPARSE_MMA_MASK
	.align		4
.L_53:
        /*0158*/ 	.byte	0x03, 0x50
        /*015a*/ 	.short	0x0000


	//----- nvinfo : EIATTR_MAXREG_COUNT
	.align		4
        /*015c*/ 	.byte	0x03, 0x1b
        /*015e*/ 	.short	0x00ff


	//----- nvinfo : EIATTR_EXIT_INSTR_OFFSETS
	.align		4
        /*0160*/ 	.byte	0x04, 0x1c
        /*0162*/ 	.short	(.L_55 - .L_54)


	//   ....[0]....
.L_54:
        /*0164*/ 	.word	0x000009f0


	//----- nvinfo : EIATTR_REQNTID
	.align		4
.L_55:
        /*0168*/ 	.byte	0x04, 0x10
        /*016a*/ 	.short	(.L_57 - .L_56)
.L_56:
        /*016c*/ 	.word	0x00000080
        /*0170*/ 	.word	0x00000001
        /*0174*/ 	.word	0x00000001


	//----- nvinfo : EIATTR_CBANK_PARAM_SIZE
	.align		4
.L_57:
        /*0178*/ 	.byte	0x03, 0x19
        /*017a*/ 	.short	0x00a4


	//----- nvinfo : EIATTR_PARAM_CBANK
	.align		4
        /*017c*/ 	.byte	0x04, 0x0a
        /*017e*/ 	.short	(.L_59 - .L_58)
	.align		4
.L_58:
        /*0180*/ 	.word	index@(.nv.constant0.triton_poi_fused__native_batch_norm_legit_no_training__unsafe_index_add_relu_14)
        /*0184*/ 	.short	0x0210
        /*0186*/ 	.short	0x00a4


	//----- nvinfo : EIATTR_SW_WAR
	.align		4
.L_59:
        /*0188*/ 	.byte	0x04, 0x36
        /*018a*/ 	.short	(.L_61 - .L_60)
.L_60:
        /*018c*/ 	.word	0x00000008
.L_61:


//--------------------- .nv.callgraph             --------------------------
	.section	.nv.callgraph,"",@"SHT_CUDA_CALLGRAPH"
	.align	4
	.sectionentsize	8
	.align		4
        /*0000*/ 	.word	0x00000000
	.align		4
        /*0004*/ 	.word	0xffffffff
	.align		4
        /*0008*/ 	.word	0x00000000
	.align		4
        /*000c*/ 	.word	0xfffffffe
	.align		4
        /*0010*/ 	.word	0x00000000
	.align		4
        /*0014*/ 	.word	0xfffffffd
	.align		4
        /*0018*/ 	.word	0x00000000
	.align		4
        /*001c*/ 	.word	0xfffffffc


//--------------------- .nv.constant4             --------------------------
	.section	.nv.constant4,"a",@progbits
	.align	8
	.align		8
.nv.constant4:
        /*0000*/ 	.dword	_$_str
	.align		8
        /*0008*/ 	.dword	_$_str_$_2


//--------------------- .text.triton_poi_fused__native_batch_norm_legit_no_training__unsafe_index_add_relu_14 --------------------------
	.section	.text.triton_poi_fused__native_batch_norm_legit_no_training__unsafe_index_add_relu_14,"ax",@progbits
	.align	128
        .global         triton_poi_fused__native_batch_norm_legit_no_training__unsafe_index_add_relu_14
        .type           triton_poi_fused__native_batch_norm_legit_no_training__unsafe_index_add_relu_14,@function
        .size           triton_poi_fused__native_batch_norm_legit_no_training__unsafe_index_add_relu_14,(.L_x_1 - triton_poi_fused__native_batch_norm_legit_no_training__unsafe_index_add_relu_14)
        .other          triton_poi_fused__native_batch_norm_legit_no_training__unsafe_index_add_relu_14,@"STO_CUDA_ENTRY STV_DEFAULT"
triton_poi_fused__native_batch_norm_legit_no_training__unsafe_index_add_relu_14:
.text.triton_poi_fused__native_batch_norm_legit_no_training__unsafe_index_add_relu_14:
[----:B------:R-:W-:Y:S01]  /*0000*/  LDC R1, c[0x0][0x28] ;  /* 0x00000a00ff017b82 */ /* 0x000fe20000000800 */
[----:B------:R-:W1:Y:S07]  /*0010*/  S2R R3, SR_TID.X ;  /* 0x0000000000037919 */ /* 0x000e6e0000002100 */
[----:B------:R-:W2:Y:S01]  /*0020*/  LDC.64 R12, c[0x0][0x248] ;  /* 0x00009200ff0c7b82 */ /* 0x000ea20000000a00 */
[----:B------:R-:W-:Y:S01]  /*0030*/  ULDC.64 UR4, c[0x0][0x208] ;  /* 0x0000820000047ab9 */ /* 0x000fe20000000a00 */
[----:B------:R-:W-:Y:S01]  /*0040*/  ULDC.64 UR6, c[0x0][0x250] ;  /* 0x0000940000067ab9 */ /* 0x000fe20000000a00 */
[----:B------:R-:W3:Y:S05]  /*0050*/  S2R R0, SR_CTAID.X ;  /* 0x0000000000007919 */ /* 0x000eea0000002500 */
[----:B------:R-:W4:Y:S08]  /*0060*/  LDC.64 R8, c[0x0][0x260] ;  /* 0x00009800ff087b82 */ /* 0x000f300000000a00 */
[----:B------:R-:W5:Y:S08]  /*0070*/  LDC.64 R18, c[0x0][0x290] ;  /* 0x0000a400ff127b82 */ /* 0x000f700000000a00 */
[----:B------:R-:W4:Y:S01]  /*0080*/  LDC.64 R26, c[0x0][0x238] ;  /* 0x00008e00ff1a7b82 */ /* 0x000f220000000a00 */
[----:B-1----:R-:W-:-:S07]  /*0090*/  LOP3.LUT R3, R3, 0x7f, RZ, 0xc0, !PT ;  /* 0x0000007f03037812 */ /* 0x002fce00078ec0ff */
[----:B------:R-:W1:Y:S01]  /*00a0*/  LDC.64 R28, c[0x0][0x230] ;  /* 0x00008c00ff1c7b82 */ /* 0x000e620000000a00 */
[----:B---3--:R-:W-:-:S04]  /*00b0*/  LEA R2, R0, R3, 0x7 ;  /* 0x0000000300027211 */ /* 0x008fc800078e38ff */
[----:B------:R-:W-:-:S04]  /*00c0*/  SHF.R.S32.HI R3, RZ, 0x1f, R2 ;  /* 0x0000001fff037819 */ /* 0x000fc80000011402 */
[----:B------:R-:W-:-:S04]  /*00d0*/  LEA.HI R3, R3, R2, RZ, 0x4 ;  /* 0x0000000203037211 */ /* 0x000fc800078f20ff */
[----:B------:R-:W-:Y:S02]  /*00e0*/  SHF.R.S32.HI R6, RZ, 0x4, R3 ;  /* 0x00000004ff067819 */ /* 0x000fe40000011403 */
[----:B------:R-:W-:Y:S02]  /*00f0*/  LOP3.LUT R3, R3, 0xfffffff0, RZ, 0xc0, !PT ;  /* 0xfffffff003037812 */ /* 0x000fe400078ec0ff */
[----:B------:R-:W-:-:S03]  /*0100*/  LEA.HI R4, R6, R6, RZ, 0x4 ;  /* 0x0000000606047211 */ /* 0x000fc600078f20ff */
[----:B------:R-:W-:Y:S01]  /*0110*/  IMAD.IADD R3, R2, 0x1, -R3 ;  /* 0x0000000102037824 */ /* 0x000fe200078e0a03 */
[----:B------:R-:W-:Y:S02]  /*0120*/  LOP3.LUT R7, R4, 0xfffffff0, RZ, 0xc0, !PT ;  /* 0xfffffff004077812 */ /* 0x000fe400078ec0ff */
[----:B------:R-:W3:Y:S02]  /*0130*/  LDC.64 R4, c[0x0][0x278] ;  /* 0x00009e00ff047b82 */ /* 0x000ee40000000a00 */
[----:B------:R-:W-:-:S05]  /*0140*/  IADD3 R11, R6, -R7, RZ ;  /* 0x80000007060b7210 */ /* 0x000fca0007ffe0ff */
[----:B--2---:R-:W-:-:S06]  /*0150*/  IMAD.WIDE R16, R11, 0x8, R12 ;  /* 0x000000080b107825 */ /* 0x004fcc00078e020c */
[----:B------:R-:W2:Y:S01]  /*0160*/  LDG.E.EL.64 R16, desc[UR4][R16.64] ;  /* 0x0000000410107981 */ /* 0x000ea2000c2e1b00 */
[----:B------:R-:W-:-:S06]  /*0170*/  IMAD.WIDE R12, R3, 0x8, R12 ;  /* 0x00000008030c7825 */ /* 0x000fcc00078e020c */
[----:B------:R-:W2:Y:S01]  /*0180*/  LDG.E.EL.64 R12, desc[UR4][R12.64] ;  /* 0x000000040c0c7981 */ /* 0x000ea2000c2e1b00 */
[----:B---3--:R-:W-:-:S06]  /*0190*/  IMAD.WIDE R6, R3, 0x8, R4 ;  /* 0x0000000803067825 */ /* 0x008fcc00078e0204 */
[----:B------:R-:W3:Y:S01]  /*01a0*/  LDG.E.EL.64 R6, desc[UR4][R6.64] ;  /* 0x0000000406067981 */ /* 0x000ee2000c2e1b00 */
[----:B------:R-:W-:Y:S01]  /*01b0*/  IMAD.WIDE R10, R11, 0x8, R4 ;  /* 0x000000080b0a7825 */ /* 0x000fe200078e0204 */
[----:B------:R-:W-:Y:S01]  /*01c0*/  SHF.R.S32.HI R3, RZ, 0x18, R0 ;  /* 0x00000018ff037819 */ /* 0x000fe20000011400 */
[----:B------:R-:W1:Y:S04]  /*01d0*/  LDC.64 R4, c[0x0][0x228] ;  /* 0x00008a00ff047b82 */ /* 0x000e680000000a00 */
[----:B------:R-:W3:Y:S01]  /*01e0*/  LDG.E.EL.64 R10, desc[UR4][R10.64] ;  /* 0x000000040a0a7981 */ /* 0x000ee2000c2e1b00 */
[----:B------:R-:W-:-:S04]  /*01f0*/  SGXT R3, R3, 0x1 ;  /* 0x000000010303781a */ /* 0x000fc80000000200 */
[----:B------:R-:W-:-:S04]  /*0200*/  LEA.HI R3, R3, R2, RZ, 0x8 ;  /* 0x0000000203037211 */ /* 0x000fc800078f40ff */
[----:B------:R-:W-:-:S04]  /*0210*/  SHF.R.S32.HI R3, RZ, 0x8, R3 ;  /* 0x00000008ff037819 */ /* 0x000fc80000011403 */
[----:B------:R-:W-:-:S04]  /*0220*/  LEA.HI R0, R3, R3, RZ, 0x5 ;  /* 0x0000000303007211 */ /* 0x000fc800078f28ff */
[----:B------:R-:W-:-:S04]  /*0230*/  LOP3.LUT R0, R0, 0xffffffe0, RZ, 0xc0, !PT ;  /* 0xffffffe000007812 */ /* 0x000fc800078ec0ff */
[----:B------:R-:W-:-:S05]  /*0240*/  IADD3 R25, R3, -R0, RZ ;  /* 0x8000000003197210 */ /* 0x000fca0007ffe0ff */
[----:B01----:R-:W-:-:S05]  /*0250*/  IMAD.WIDE R14, R25, 0x4, R4 ;  /* 0x00000004190e7825 */ /* 0x003fca00078e0204 */
[----:B------:R0:W3:Y:S01]  /*0260*/  LDG.E.EL R4, desc[UR4][R14.64] ;  /* 0x000000040e047981 */ /* 0x0000e2000c2e1900 */
[C---:B----4-:R-:W-:Y:S02]  /*0270*/  IMAD.WIDE R22, R25.reuse, 0x4, R8 ;  /* 0x0000000419167825 */ /* 0x050fe400078e0208 */
[----:B------:R-:W1:Y:S03]  /*0280*/  LDC.64 R8, c[0x0][0x220] ;  /* 0x00008800ff087b82 */ /* 0x000e660000000a00 */
[----:B------:R4:W3:Y:S01]  /*0290*/  LDG.E.EL R0, desc[UR4][R22.64] ;  /* 0x0000000416007981 */ /* 0x0008e2000c2e1900 */
[----:B-----5:R-:W-:-:S04]  /*02a0*/  IMAD.WIDE R18, R25, 0x4, R18 ;  /* 0x0000000419127825 */ /* 0x020fc800078e0212 */
[----:B0-----:R-:W0:Y:S08]  /*02b0*/  LDC.64 R14, c[0x0][0x218] ;  /* 0x00008600ff0e7b82 */ /* 0x001e300000000a00 */
[----:B----4-:R-:W4:Y:S01]  /*02c0*/  LDC.64 R22, c[0x0][0x258] ;  /* 0x00009600ff167b82 */ /* 0x010f220000000a00 */
[----:B-1----:R-:W-:-:S04]  /*02d0*/  IMAD.WIDE R8, R25, 0x4, R8 ;  /* 0x0000000419087825 */ /* 0x002fc800078e0208 */
[----:B0-----:R-:W-:-:S04]  /*02e0*/  IMAD.WIDE R14, R2, 0x4, R14 ;  /* 0x00000004020e7825 */ /* 0x001fc800078e020e */
[----:B------:R-:W-:-:S04]  /*02f0*/  IMAD.WIDE R26, R25, 0x4, R26 ;  /* 0x00000004191a7825 */ /* 0x000fc800078e021a */
[C---:B------:R-:W-:Y:S02]  /*0300*/  IMAD.WIDE R28, R25.reuse, 0x4, R28 ;  /* 0x00000004191c7825 */ /* 0x040fe400078e021c */
[----:B------:R-:W5:Y:S02]  /*0310*/  LDG.E.EL R26, desc[UR4][R26.64] ;  /* 0x000000041a1a7981 */ /* 0x000f64000c2e1900 */
[----:B----4-:R-:W-:-:S06]  /*0320*/  IMAD.WIDE R22, R25, 0x4, R22 ;  /* 0x0000000419167825 */ /* 0x010fcc00078e0216 */
[----:B------:R-:W4:Y:S01]  /*0330*/  LDG.E.EL R22, desc[UR4][R22.64] ;  /* 0x0000000416167981 */ /* 0x000f22000c2e1900 */
[----:B--2---:R-:W-:-:S04]  /*0340*/  SHF.R.U32.HI R21, RZ, 0x1c, R17 ;  /* 0x0000001cff157819 */ /* 0x004fc80000011611 */
[----:B------:R-:W-:-:S04]  /*0350*/  LOP3.LUT R21, R21, 0x8, RZ, 0xc0, !PT ;  /* 0x0000000815157812 */ /* 0x000fc800078ec0ff */
[----:B------:R-:W-:Y:S02]  /*0360*/  IADD3 R5, P0, R16, R21, RZ ;  /* 0x0000001510057210 */ /* 0x000fe40007f1e0ff */
[C---:B------:R-:W-:Y:S02]  /*0370*/  LEA R21, P1, R12.reuse, UR6, 0x2 ;  /* 0x000000060c157c11 */ /* 0x040fe4000f8210ff */
[--C-:B------:R-:W-:Y:S02]  /*0380*/  SHF.R.U32.HI R20, RZ, 0x1a, R13.reuse ;  /* 0x0000001aff147819 */ /* 0x100fe4000001160d */
[----:B------:R-:W-:Y:S01]  /*0390*/  LEA.HI.X R12, R12, UR7, R13, 0x2, P1 ;  /* 0x000000070c0c7c11 */ /* 0x000fe200088f140d */
[----:B------:R-:W-:Y:S02]  /*03a0*/  ULDC.64 UR6, c[0x0][0x280] ;  /* 0x0000a00000067ab9 */ /* 0x000fe40000000a00 */
[----:B---3--:R-:W-:Y:S02]  /*03b0*/  LEA R13, P1, R6, UR6, 0x2 ;  /* 0x00000006060d7c11 */ /* 0x008fe4000f8210ff */
[----:B------:R-:W-:-:S02]  /*03c0*/  IADD3.X R16, RZ, R17, RZ, P0, !PT ;  /* 0x00000011ff107210 */ /* 0x000fc400007fe4ff */
[--C-:B------:R-:W-:Y:S02]  /*03d0*/  LEA.HI.X R17, R6, UR7, R7.reuse, 0x2, P1 ;  /* 0x0000000706117c11 */ /* 0x100fe400088f1407 */
[----:B------:R0:W2:Y:S01]  /*03e0*/  LDG.E.EL R6, desc[UR4][R18.64] ;  /* 0x0000000412067981 */ /* 0x0000a2000c2e1900 */
[----:B------:R-:W-:Y:S02]  /*03f0*/  LOP3.LUT R20, R20, 0x20, RZ, 0xc0, !PT ;  /* 0x0000002014147812 */ /* 0x000fe400078ec0ff */
[----:B------:R-:W-:Y:S02]  /*0400*/  SHF.R.U32.HI R24, RZ, 0x1b, R7 ;  /* 0x0000001bff187819 */ /* 0x000fe40000011607 */
[----:B------:R-:W-:Y:S02]  /*0410*/  SHF.R.U32.HI R7, RZ, 0x1d, R11 ;  /* 0x0000001dff077819 */ /* 0x000fe4000001160b */
[----:B------:R-:W-:Y:S02]  /*0420*/  IADD3 R20, P0, R20, R21, RZ ;  /* 0x0000001514147210 */ /* 0x000fe40007f1e0ff */
[----:B------:R-:W-:-:S02]  /*0430*/  LOP3.LUT R7, R7, 0x4, RZ, 0xc0, !PT ;  /* 0x0000000407077812 */ /* 0x000fc400078ec0ff */
[----:B------:R-:W-:Y:S01]  /*0440*/  LOP3.LUT R24, R24, 0x10, RZ, 0xc0, !PT ;  /* 0x0000001018187812 */ /* 0x000fe200078ec0ff */
[----:B------:R-:W-:Y:S01]  /*0450*/  IMAD.X R21, RZ, RZ, R12, P0 ;  /* 0x000000ffff157224 */ /* 0x000fe200000e060c */
[----:B------:R-:W-:Y:S02]  /*0460*/  IADD3 R7, P1, R10, R7, RZ ;  /* 0x000000070a077210 */ /* 0x000fe40007f3e0ff */
[C---:B------:R-:W-:Y:S02]  /*0470*/  LEA R12, P0, R5.reuse, R20, 0x5 ;  /* 0x00000014050c7211 */ /* 0x040fe400078028ff */
[----:B------:R-:W-:Y:S02]  /*0480*/  IADD3 R10, P2, R24, R13, RZ ;  /* 0x0000000d180a7210 */ /* 0x000fe40007f5e0ff */
[----:B------:R-:W-:Y:S01]  /*0490*/  LEA.HI.X R13, R5, R21, R16, 0x5, P0 ;  /* 0x00000015050d7211 */ /* 0x000fe200000f2c10 */
[----:B------:R-:W3:Y:S01]  /*04a0*/  LDG.E.EL R24, desc[UR4][R8.64] ;  /* 0x0000000408187981 */ /* 0x000ee2000c2e1900 */
[----:B0-----:R-:W-:Y:S01]  /*04b0*/  SHF.L.U32 R19, R3, 0x6, RZ ;  /* 0x0000000603137819 */ /* 0x001fe200000006ff */
[----:B------:R-:W-:Y:S01]  /*04c0*/  IMAD.X R16, RZ, RZ, R17, P2 ;  /* 0x000000ffff107224 */ /* 0x000fe200010e0611 */
[----:B------:R-:W-:Y:S01]  /*04d0*/  IADD3.X R11, RZ, R11, RZ, P1, !PT ;  /* 0x0000000bff0b7210 */ /* 0x000fe20000ffe4ff */
[----:B------:R-:W0:Y:S01]  /*04e0*/  LDC.64 R20, c[0x0][0x240] ;  /* 0x00009000ff147b82 */ /* 0x000e220000000a00 */
[----:B------:R-:W-:Y:S01]  /*04f0*/  LEA R10, P0, R7, R10, 0x4 ;  /* 0x0000000a070a7211 */ /* 0x000fe200078020ff */
[----:B------:R-:W-:Y:S01]  /*0500*/  IMAD.WIDE R18, R19, 0x4, R12 ;  /* 0x0000000413127825 */ /* 0x000fe200078e020c */
[----:B------:R-:W-:-:S02]  /*0510*/  SHF.L.U32 R13, R3, 0x4, RZ ;  /* 0x00000004030d7819 */ /* 0x000fc400000006ff */
[----:B------:R-:W-:Y:S01]  /*0520*/  LEA.HI.X R11, R7, R16, R11, 0x4, P0 ;  /* 0x00000010070b7211 */ /* 0x000fe200000f240b */
[----:B------:R-:W3:Y:S02]  /*0530*/  LDG.E R3, desc[UR4][R14.64] ;  /* 0x000000040e037981 */ /* 0x000ee4000c1e1900 */
[----:B------:R-:W1:Y:S02]  /*0540*/  LDC.64 R16, c[0x0][0x288] ;  /* 0x0000a200ff107b82 */ /* 0x000e640000000a00 */
[----:B------:R0:W4:Y:S01]  /*0550*/  LDG.E.EL R5, desc[UR4][R18.64] ;  /* 0x0000000412057981 */ /* 0x000122000c2e1900 */
[----:B------:R-:W-:-:S03]  /*0560*/  IMAD.WIDE R12, R13, 0x4, R10 ;  /* 0x000000040d0c7825 */ /* 0x000fc600078e020a */
[----:B------:R-:W5:Y:S02]  /*0570*/  LDG.E.EL R7, desc[UR4][R28.64] ;  /* 0x000000041c077981 */ /* 0x000f64000c2e1900 */
[----:B------:R-:W1:Y:S02]  /*0580*/  LDC.64 R10, c[0x0][0x268] ;  /* 0x00009a00ff0a7b82 */ /* 0x000e640000000a00 */
[----:B------:R-:W4:Y:S06]  /*0590*/  LDG.E.EL R12, desc[UR4][R12.64] ;  /* 0x000000040c0c7981 */ /* 0x000f2c000c2e1900 */
[----:B0-----:R-:W0:Y:S08]  /*05a0*/  LDC.64 R18, c[0x0][0x270] ;  /* 0x00009c00ff127b82 */ /* 0x001e300000000a00 */
[----:B------:R-:W0:Y:S08]  /*05b0*/  LDC.64 R14, c[0x0][0x298] ;  /* 0x0000a600ff0e7b82 */ /* 0x000e300000000a00 */
[----:B------:R-:W0:Y:S01]  /*05c0*/  LDC.64 R8, c[0x0][0x2a0] ;  /* 0x0000a800ff087b82 */ /* 0x000e220000000a00 */
[----:B------:R-:W-:-:S04]  /*05d0*/  IMAD.WIDE R20, R2, 0x4, R20 ;  /* 0x0000000402147825 */ /* 0x000fc800078e0214 */
[C---:B-1----:R-:W-:Y:S02]  /*05e0*/  IMAD.WIDE R16, R25.reuse, 0x4, R16 ;  /* 0x0000000419107825 */ /* 0x042fe400078e0210 */
[----:B------:R1:W4:Y:S02]  /*05f0*/  LDG.E R20, desc[UR4][R20.64] ;  /* 0x0000000414147981 */ /* 0x000324000c1e1900 */
[C---:B------:R-:W-:Y:S02]  /*0600*/  IMAD.WIDE R10, R25.reuse, 0x4, R10 ;  /* 0x00000004190a7825 */ /* 0x040fe400078e020a */
[----:B------:R-:W4:Y:S02]  /*0610*/  LDG.E.EL R17, desc[UR4][R16.64] ;  /* 0x0000000410117981 */ /* 0x000f24000c2e1900 */
[C---:B0-----:R-:W-:Y:S02]  /*0620*/  IMAD.WIDE R18, R25.reuse, 0x4, R18 ;  /* 0x0000000419127825 */ /* 0x041fe400078e0212 */
[----:B------:R-:W4:Y:S02]  /*0630*/  LDG.E.EL R10, desc[UR4][R10.64] ;  /* 0x000000040a0a7981 */ /* 0x000f24000c2e1900 */
[----:B------:R-:W-:-:S02]  /*0640*/  IMAD.WIDE R14, R25, 0x4, R14 ;  /* 0x00000004190e7825 */ /* 0x000fc400078e020e */
[----:B------:R-:W4:Y:S04]  /*0650*/  LDG.E.EL R19, desc[UR4][R18.64] ;  /* 0x0000000412137981 */ /* 0x000f28000c2e1900 */
[----:B------:R-:W4:Y:S01]  /*0660*/  LDG.E.EL R14, desc[UR4][R14.64] ;  /* 0x000000040e0e7981 */ /* 0x000f22000c2e1900 */
[----:B------:R-:W-:-:S06]  /*0670*/  IMAD.WIDE R8, R25, 0x4, R8 ;  /* 0x0000000419087825 */ /* 0x000fcc00078e0208 */
[----:B------:R0:W4:Y:S01]  /*0680*/  LDG.E.EL R9, desc[UR4][R8.64] ;  /* 0x0000000408097981 */ /* 0x000122000c2e1900 */
[----:B------:R-:W-:-:S04]  /*0690*/  FADD R4, R4, 9.9999997473787516356e-06 ;  /* 0x3727c5ac04047421 */ /* 0x000fc80000000000 */
[----:B-1----:R-:W1:Y:S01]  /*06a0*/  MUFU.SQRT R21, R4 ;  /* 0x0000000400157308 */ /* 0x002e620000002000 */
[----:B------:R-:W-:-:S07]  /*06b0*/  FADD R0, R0, 9.9999997473787516356e-06 ;  /* 0x3727c5ac00007421 */ /* 0x000fce0000000000 */
[----:B------:R-:W0:Y:S01]  /*06c0*/  MUFU.SQRT R13, R0 ;  /* 0x00000000000d7308 */ /* 0x000e220000002000 */
[C---:B-1----:R-:W-:Y:S02]  /*06d0*/  FSETP.GT.AND P0, PT, R21.reuse, 8.50705917302346158658e+37, PT ;  /* 0x7e8000001500780b */ /* 0x042fe40003f04000 */
[----:B------:R-:W-:Y:S02]  /*06e0*/  FSETP.GEU.AND P3, PT, R21, 1.175494350822287508e-38, PT ;  /* 0x008000001500780b */ /* 0x000fe40003f6e000 */
[C---:B0-----:R-:W-:Y:S02]  /*06f0*/  FSETP.GT.AND P1, PT, R13.reuse, 8.50705917302346158658e+37, PT ;  /* 0x7e8000000d00780b */ /* 0x041fe40003f24000 */
[----:B------:R-:W-:-:S07]  /*0700*/  FSETP.GEU.AND P4, PT, R13, 1.175494350822287508e-38, PT ;  /* 0x008000000d00780b */ /* 0x000fce0003f8e000 */
[----:B------:R-:W-:Y:S01]  /*0710*/  @P0 FMUL R21, R21, 0.25 ;  /* 0x3e80000015150820 */ /* 0x000fe20000400000 */
[----:B------:R-:W-:-:S03]  /*0720*/  HFMA2.MMA R8, -RZ, RZ, 1.625, 0 ;  /* 0x3e800000ff087435 */ /* 0x000fc600000001ff */
[----:B------:R-:W-:Y:S01]  /*0730*/  @!P3 FMUL R21, R21, 16777216 ;  /* 0x4b8000001515b820 */ /* 0x000fe20000400000 */
[----:B------:R-:W-:-:S05]  /*0740*/  @P1 FMUL R13, R13, 0.25 ;  /* 0x3e8000000d0d1820 */ /* 0x000fca0000400000 */
[----:B------:R-:W0:Y:S01]  /*0750*/  MUFU.RCP R21, R21 ;  /* 0x0000001500157308 */ /* 0x000e220000001000 */
[----:B------:R-:W-:Y:S01]  /*0760*/  @!P4 FMUL R13, R13, 16777216 ;  /* 0x4b8000000d0dc820 */ /* 0x000fe20000400000 */
[----:B------:R-:W-:-:S06]  /*0770*/  FSEL R0, R8, 1, P0 ;  /* 0x3f80000008007808 */ /* 0x000fcc0000000000 */
[----:B------:R-:W1:Y:S01]  /*0780*/  MUFU.RCP R13, R13 ;  /* 0x0000000d000d7308 */ /* 0x000e620000001000 */
[----:B------:R-:W-:Y:S01]  /*0790*/  @!P3 FMUL R0, R0, 16777216 ;  /* 0x4b8000000000b820 */ /* 0x000fe20000400000 */
[----:B------:R-:W-:-:S03]  /*07a0*/  FSEL R4, R8, 1, P1 ;  /* 0x3f80000008047808 */ /* 0x000fc60000800000 */
[----:B0-----:R-:W-:Y:S02]  /*07b0*/  FMUL R0, R21, R0 ;  /* 0x0000000015007220 */ /* 0x001fe40000400000 */
[----:B------:R-:W-:-:S04]  /*07c0*/  @!P4 FMUL R4, R4, 16777216 ;  /* 0x4b8000000404c820 */ /* 0x000fc80000400000 */
[----:B-1----:R-:W-:Y:S01]  /*07d0*/  FMUL R13, R13, R4 ;  /* 0x000000040d0d7220 */ /* 0x002fe20000400000 */
[----:B--2---:R-:W-:-:S04]  /*07e0*/  FADD R6, R6, 9.9999997473787516356e-06 ;  /* 0x3727c5ac06067421 */ /* 0x004fc80000000000 */
[----:B------:R-:W0:Y:S02]  /*07f0*/  MUFU.SQRT R11, R6 ;  /* 0x00000006000b7308 */ /* 0x000e240000002000 */
[C---:B0-----:R-:W-:Y:S02]  /*0800*/  FSETP.GT.AND P2, PT, R11.reuse, 8.50705917302346158658e+37, PT ;  /* 0x7e8000000b00780b */ /* 0x041fe40003f44000 */
[----:B------:R-:W-:-:S11]  /*0810*/  FSETP.GEU.AND P5, PT, R11, 1.175494350822287508e-38, PT ;  /* 0x008000000b00780b */ /* 0x000fd60003fae000 */
[----:B------:R-:W-:Y:S01]  /*0820*/  @P2 FMUL R11, R11, 0.25 ;  /* 0x3e8000000b0b2820 */ /* 0x000fe20000400000 */
[----:B---3--:R-:W-:-:S03]  /*0830*/  FADD R3, R3, -R24 ;  /* 0x8000001803037221 */ /* 0x008fc60000000000 */
[----:B------:R-:W-:Y:S01]  /*0840*/  @!P5 FMUL R11, R11, 16777216 ;  /* 0x4b8000000b0bd820 */ /* 0x000fe20000400000 */
[----:B------:R-:W-:-:S05]  /*0850*/  FMUL R0, R0, R3 ;  /* 0x0000000300007220 */ /* 0x000fca0000400000 */
[----:B------:R-:W0:Y:S01]  /*0860*/  MUFU.RCP R11, R11 ;  /* 0x0000000b000b7308 */ /* 0x000e220000001000 */
[----:B-----5:R-:W-:Y:S01]  /*0870*/  FFMA R3, R7, R0, R26 ;  /* 0x0000000007037223 */ /* 0x020fe2000000001a */
[----:B------:R-:W-:Y:S01]  /*0880*/  FSEL R8, R8, 1, P2 ;  /* 0x3f80000008087808 */ /* 0x000fe20001000000 */
[----:B----4-:R-:W-:Y:S01]  /*0890*/  FADD R22, -R22, R5 ;  /* 0x0000000516167221 */ /* 0x010fe20000000100 */
[----:B------:R-:W1:Y:S03]  /*08a0*/  LDC.64 R6, c[0x0][0x2a8] ;  /* 0x0000aa00ff067b82 */ /* 0x000e660000000a00 */
[----:B------:R-:W-:-:S05]  /*08b0*/  @!P5 FMUL R8, R8, 16777216 ;  /* 0x4b8000000808d820 */ /* 0x000fca0000400000 */
[----:B------:R-:W2:Y:S01]  /*08c0*/  LDC.64 R4, c[0x0][0x210] ;  /* 0x00008400ff047b82 */ /* 0x000ea20000000a00 */
[----:B------:R-:W-:Y:S01]  /*08d0*/  FMUL R13, R13, R22 ;  /* 0x000000160d0d7220 */ /* 0x000fe20000400000 */
[----:B0-----:R-:W-:Y:S01]  /*08e0*/  FMUL R11, R11, R8 ;  /* 0x000000080b0b7220 */ /* 0x001fe20000400000 */
[----:B------:R-:W-:Y:S01]  /*08f0*/  FADD R0, R20, R3 ;  /* 0x0000000314007221 */ /* 0x000fe20000000000 */
[----:B------:R-:W-:Y:S01]  /*0900*/  FSETP.GEU.AND P0, PT, R3, -R20, PT ;  /* 0x800000140300720b */ /* 0x000fe20003f0e000 */
[----:B------:R-:W-:-:S03]  /*0910*/  FADD R12, -R17, R12 ;  /* 0x0000000c110c7221 */ /* 0x000fc60000000100 */
[----:B------:R-:W-:Y:S01]  /*0920*/  FSEL R3, R0, RZ, P0 ;  /* 0x000000ff00037208 */ /* 0x000fe20000000000 */
[----:B------:R-:W-:-:S04]  /*0930*/  FMUL R11, R11, R12 ;  /* 0x0000000c0b0b7220 */ /* 0x000fc80000400000 */
[----:B------:R-:W-:Y:S01]  /*0940*/  FADD R0, RZ, R3 ;  /* 0x00000003ff007221 */ /* 0x000fe20000000000 */
[----:B------:R-:W-:-:S04]  /*0950*/  FFMA R13, R10, R13, R19 ;  /* 0x0000000d0a0d7223 */ /* 0x000fc80000000013 */
[----:B------:R-:W-:Y:S01]  /*0960*/  FADD R0, R0, R13 ;  /* 0x0000000d00007221 */ /* 0x000fe20000000000 */
[----:B------:R-:W-:-:S04]  /*0970*/  FFMA R9, R14, R11, R9 ;  /* 0x0000000b0e097223 */ /* 0x000fc80000000009 */
[----:B------:R-:W-:Y:S01]  /*0980*/  FADD R8, R9, R0 ;  /* 0x0000000009087221 */ /* 0x000fe20000000000 */
[----:B------:R-:W-:Y:S01]  /*0990*/  FSETP.GEU.AND P0, PT, R0, -R9, PT ;  /* 0x800000090000720b */ /* 0x000fe20003f0e000 */
[----:B-1----:R-:W-:-:S03]  /*09a0*/  IMAD.WIDE R6, R2, 0x4, R6 ;  /* 0x0000000402067825 */ /* 0x002fc600078e0206 */
[----:B------:R-:W-:Y:S01]  /*09b0*/  FSEL R9, R8, RZ, P0 ;  /* 0x000000ff08097208 */ /* 0x000fe20000000000 */
[----:B--2---:R-:W-:Y:S01]  /*09c0*/  IMAD.WIDE R4, R2, 0x4, R4 ;  /* 0x0000000402047825 */ /* 0x004fe200078e0204 */
[----:B------:R-:W-:Y:S04]  /*09d0*/  STG.E desc[UR4][R6.64], R3 ;  /* 0x0000000306007986 */ /* 0x000fe8000c101904 */
[----:B------:R-:W-:Y:S01]  /*09e0*/  STG.E desc[UR4][R4.64], R9 ;  /* 0x0000000904007986 */ /* 0x000fe2000c101904 */
[----:B------:R-:W-:Y:S05]  /*09f0*/  EXIT ;  /* 0x000000000000794d */ /* 0x000fea0003800000 */
.L_x_0:
[----:B------:R-:W-:-:S00]  /*0a00*/  BRA `(.L_x_0) ;  /* 0xfffffffc00fc7947 */ /* 0x000fc0000383ffff */
[----:B------:R-:W-:-:S00]  /*0a10*/  NOP ;  /* 0x0000000000007918 */ /* 0x000fc00000000000 */
        /* <DEDUP_REMOVED lines=14> */
.L_x_1:


//--------------------- .nv.global.init           --------------------------
	.section	.nv.global.init,"aw",@progbits
.nv.global.init:
	.type		_$_str,@object
	.size		_$_str,(_$_str_$_2 - _$_str)
_$_str:
        /*0000*/ 	.byte	0x5f, 0x5f, 0x43, 0x55, 0x44, 0x41, 0x5f, 0x46, 0x54, 0x5a, 0x00
	.type		_$_str_$_2,@object
	.size		_$_str_$_2,(.L_1 - _$_str_$_2)
_$_str_$_2:
        /*000b*/ 	.byte	0x5f, 0x5f, 0x43, 0x55, 0x44, 0x41, 0x5f, 0x50, 0x52, 0x45, 0x43, 0x5f, 0x53, 0x51, 0x52, 0x54
        /*001b*/ 	.byte	0x00
.L_1:


//--------------------- .nv.constant0.triton_poi_fused__native_batch_norm_legit_no_training__unsafe_index_add_relu_14 --------------------------
	.section	.nv.constant0.triton_poi_fused__native_batch_norm_legit_no_training__unsafe_index_add_relu_14,"a",@progbits
	.sectionflags	@""
	.align	4
.nv.constant0.triton_poi_fused__native_batch_norm_legit_no_training__unsafe_index_add_relu_14:
	.zero		692
